	.headerflags	@"EF_CUDA_TEXMODE_UNIFIED EF_CUDA_64BIT_ADDRESS EF_CUDA_ACCELERATORS EF_CUDA_SM90 EF_CUDA_VIRTUAL_SM(EF_CUDA_SM90)"
	.elftype	@"ET_EXEC"


//--------------------- .nv.info                  --------------------------
	.section	.nv.info,"",@"SHT_CUDA_INFO"
	.align	4


	//----- nvinfo : EIATTR_REGCOUNT
	.align		4
        /*0000*/ 	.byte	0x04, 0x2f
        /*0002*/ 	.short	(.L_3 - .L_2)
	.align		4
.L_2:
        /*0004*/ 	.word	index@(triton_poi_fused__native_batch_norm_legit_no_training_relu_6)
        /*0008*/ 	.word	0x00000020


	//----- nvinfo : EIATTR_MIN_STACK_SIZE
	.align		4
.L_3:
        /*000c*/ 	.byte	0x04, 0x12
        /*000e*/ 	.short	(.L_5 - .L_4)
	.align		4
.L_4:
        /*0010*/ 	.word	index@(triton_poi_fused__native_batch_norm_legit_no_training_relu_6)
        /*0014*/ 	.word	0x00000000


	//----- nvinfo : EIATTR_FRAME_SIZE
	.align		4
.L_5:
        /*0018*/ 	.byte	0x04, 0x11
        /*001a*/ 	.short	(.L_7 - .L_6)
	.align		4
.L_6:
        /*001c*/ 	.word	index@(triton_poi_fused__native_batch_norm_legit_no_training_relu_6)
        /*0020*/ 	.word	0x00000000


	//----- nvinfo : EIATTR_MIN_STACK_SIZE
	.align		4
.L_7:
        /*0024*/ 	.byte	0x04, 0x12
        /*0026*/ 	.short	(.L_9 - .L_8)
	.align		4
.L_8:
        /*0028*/ 	.word	index@(triton_poi_fused__native_batch_norm_legit_no_training_relu_6)
        /*002c*/ 	.word	0x00000000
.L_9:


//--------------------- .nv.info.triton_poi_fused__native_batch_norm_legit_no_training_relu_6 --------------------------
	.section	.nv.info.triton_poi_fused__native_batch_norm_legit_no_training_relu_6,"",@"SHT_CUDA_INFO"
	.sectionflags	@""
	.align	4


	//----- nvinfo : EIATTR_CUDA_API_VERSION
	.align		4
        /*0000*/ 	.byte	0x04, 0x37
        /*0002*/ 	.short	(.L_11 - .L_10)
.L_10:
        /*0004*/ 	.word	0x0000007c


	//----- nvinfo : EIATTR_KPARAM_INFO
	.align		4
.L_11:
        /*0008*/ 	.byte	0x04, 0x17
        /*000a*/ 	.short	(.L_13 - .L_12)
.L_12:
        /*000c*/ 	.word	0x00000000
        /*0010*/ 	.short	0x0007
        /*0012*/ 	.short	0x0034
        /*0014*/ 	.byte	0x00, 0xf0, 0x11, 0x00


	//----- nvinfo : EIATTR_KPARAM_INFO
	.align		4
.L_13:
        /*0018*/ 	.byte	0x04, 0x17
        /*001a*/ 	.short	(.L_15 - .L_14)
.L_14:
        /*001c*/ 	.word	0x00000000
        /*0020*/ 	.short	0x0006
        /*0022*/ 	.short	0x0030
        /*0024*/ 	.byte	0x00, 0xf0, 0x11, 0x00


	//----- nvinfo : EIATTR_KPARAM_INFO
	.align		4
.L_15:
        /*0028*/ 	.byte	0x04, 0x17
        /*002a*/ 	.short	(.L_17 - .L_16)
.L_16:
        /*002c*/ 	.word	0x00000000
        /*0030*/ 	.short	0x0005
        /*0032*/ 	.short	0x0028
        /*0034*/ 	.byte	0x00, 0xf4, 0x21, 0x00


	//----- nvinfo : EIATTR_KPARAM_INFO
	.align		4
.L_17:
        /*0038*/ 	.byte	0x04, 0x17
        /*003a*/ 	.short	(.L_19 - .L_18)
.L_18:
        /*003c*/ 	.word	0x00000000
        /*0040*/ 	.short	0x0004
        /*0042*/ 	.short	0x0020
        /*0044*/ 	.byte	0x00, 0xf4, 0x21, 0x00


	//----- nvinfo : EIATTR_KPARAM_INFO
	.align		4
.L_19:
        /*0048*/ 	.byte	0x04, 0x17
        /*004a*/ 	.short	(.L_21 - .L_20)
.L_20:
        /*004c*/ 	.word	0x00000000
        /*0050*/ 	.short	0x0003
        /*0052*/ 	.short	0x0018
        /*0054*/ 	.byte	0x00, 0xf4, 0x21, 0x00


	//----- nvinfo : EIATTR_KPARAM_INFO
	.align		4
.L_21:
        /*0058*/ 	.byte	0x04, 0x17
        /*005a*/ 	.short	(.L_23 - .L_22)
.L_22:
        /*005c*/ 	.word	0x00000000
        /*0060*/ 	.short	0x0002
        /*0062*/ 	.short	0x0010
        /*0064*/ 	.byte	0x00, 0xf4, 0x21, 0x00


	//----- nvinfo : EIATTR_KPARAM_INFO
	.align		4
.L_23:
        /*0068*/ 	.byte	0x04, 0x17
        /*006a*/ 	.short	(.L_25 - .L_24)
.L_24:
        /*006c*/ 	.word	0x00000000
        /*0070*/ 	.short	0x0001
        /*0072*/ 	.short	0x0008
        /*0074*/ 	.byte	0x00, 0xf4, 0x21, 0x00


	//----- nvinfo : EIATTR_KPARAM_INFO
	.align		4
.L_25:
        /*0078*/ 	.byte	0x04, 0x17
        /*007a*/ 	.short	(.L_27 - .L_26)
.L_26:
        /*007c*/ 	.word	0x00000000
        /*0080*/ 	.short	0x0000
        /*0082*/ 	.short	0x0000
        /*0084*/ 	.byte	0x00, 0xf4, 0x21, 0x00


	//----- nvinfo : EIATTR_SPARSE_MMA_MASK
	.align		4
.L_27:
        /*0088*/ 	.byte	0x03, 0x50
        /*008a*/ 	.short	0x0000


	//----- nvinfo : EIATTR_MAXREG_COUNT
	.align		4
        /*008c*/ 	.byte	0x03, 0x1b
        /*008e*/ 	.short	0x00ff


	//----- nvinfo : EIATTR_EXIT_INSTR_OFFSETS
	.align		4
        /*0090*/ 	.byte	0x04, 0x1c
        /*0092*/ 	.short	(.L_29 - .L_28)


	//   ....[0]....
.L_28:
        /*0094*/ 	.word	0x000009e0


	//   ....[1]....
        /*0098*/ 	.word	0x00000a00


	//----- nvinfo : EIATTR_REQNTID
	.align		4
.L_29:
        /*009c*/ 	.byte	0x04, 0x10
        /*009e*/ 	.short	(.L_31 - .L_30)
.L_30:
        /*00a0*/ 	.word	0x00000080
        /*00a4*/ 	.word	0x00000001
        /*00a8*/ 	.word	0x00000001


	//----- nvinfo : EIATTR_CBANK_PARAM_SIZE
	.align		4
.L_31:
        /*00ac*/ 	.byte	0x03, 0x19
        /*00ae*/ 	.short	0x0038


	//----- nvinfo : EIATTR_PARAM_CBANK
	.align		4
        /*00b0*/ 	.byte	0x04, 0x0a
        /*00b2*/ 	.short	(.L_33 - .L_32)
	.align		4
.L_32:
        /*00b4*/ 	.word	index@(.nv.constant0.triton_poi_fused__native_batch_norm_legit_no_training_relu_6)
        /*00b8*/ 	.short	0x0210
        /*00ba*/ 	.short	0x0038


	//----- nvinfo : EIATTR_SW_WAR
	.align		4
.L_33:
        /*00bc*/ 	.byte	0x04, 0x36
        /*00be*/ 	.short	(.L_35 - .L_34)
.L_34:
        /*00c0*/ 	.word	0x00000008
.L_35:


//--------------------- .nv.callgraph             --------------------------
	.section	.nv.callgraph,"",@"SHT_CUDA_CALLGRAPH"
	.align	4
	.sectionentsize	8
	.align		4
        /*0000*/ 	.word	0x00000000
	.align		4
        /*0004*/ 	.word	0xffffffff
	.align		4
        /*0008*/ 	.word	0x00000000
	.align		4
        /*000c*/ 	.word	0xfffffffe
	.align		4
        /*0010*/ 	.word	0x00000000
	.align		4
        /*0014*/ 	.word	0xfffffffd
	.align		4
        /*0018*/ 	.word	0x00000000
	.align		4
        /*001c*/ 	.word	0xfffffffc


//--------------------- .nv.constant4             --------------------------
	.section	.nv.constant4,"a",@progbits
	.align	8
	.align		8
.nv.constant4:
        /*0000*/ 	.dword	_$_str
	.align		8
        /*0008*/ 	.dword	_$_str_$_2


//--------------------- .text.triton_poi_fused__native_batch_norm_legit_no_training_relu_6 --------------------------
	.section	.text.triton_poi_fused__native_batch_norm_legit_no_training_relu_6,"ax",@progbits
	.align	128
        .global         triton_poi_fused__native_batch_norm_legit_no_training_relu_6
        .type           triton_poi_fused__native_batch_norm_legit_no_training_relu_6,@function
        .size           triton_poi_fused__native_batch_norm_legit_no_training_relu_6,(.L_x_1 - triton_poi_fused__native_batch_norm_legit_no_training_relu_6)
        .other          triton_poi_fused__native_batch_norm_legit_no_training_relu_6,@"STO_CUDA_ENTRY STV_DEFAULT"
triton_poi_fused__native_batch_norm_legit_no_training_relu_6:
.text.triton_poi_fused__native_batch_norm_legit_no_training_relu_6:
[----:B------:R-:W0:Y:S01]  /*0000*/  LDC R1, c[0x0][0x28] ;  /* 0x00000a00ff017b82 */ /* 0x000e220000000800 */
[----:B------:R-:W1:Y:S07]  /*0010*/  S2R R7, SR_CTAID.Y ;  /* 0x0000000000077919 */ /* 0x000e6e0000002600 */
[----:B------:R-:W2:Y:S01]  /*0020*/  LDC.64 R4, c[0x0][0x220] ;  /* 0x00008800ff047b82 */ /* 0x000ea20000000a00 */
[----:B------:R-:W-:Y:S01]  /*0030*/  HFMA2.MMA R0, -RZ, RZ, 0, 0 ;  /* 0x00000000ff007435 */ /* 0x000fe200000001ff */
[----:B------:R-:W-:Y:S01]  /*0040*/  ULDC.64 UR4, c[0x0][0x208] ;  /* 0x0000820000047ab9 */ /* 0x000fe20000000a00 */
[----:B------:R-:W3:Y:S05]  /*0050*/  S2R R6, SR_TID.X ;  /* 0x0000000000067919 */ /* 0x000eea0000002100 */
[----:B------:R-:W4:Y:S08]  /*0060*/  LDC.64 R14, c[0x0][0x218] ;  /* 0x00008600ff0e7b82 */ /* 0x000f300000000a00 */
[----:B------:R-:W5:Y:S08]  /*0070*/  LDC.64 R16, c[0x0][0x210] ;  /* 0x00008400ff107b82 */ /* 0x000f700000000a00 */
[----:B------:R-:W5:Y:S01]  /*0080*/  LDC.64 R8, c[0x0][0x228] ;  /* 0x00008a00ff087b82 */ /* 0x000f620000000a00 */
[C---:B-1----:R-:W-:Y:S01]  /*0090*/  IMAD.HI R28, R7.reuse, 0x2aaaaaab, RZ ;  /* 0x2aaaaaab071c7827 */ /* 0x042fe200078e02ff */
[----:B------:R-:W-:-:S04]  /*00a0*/  ISETP.GE.AND P0, PT, R7, 0x600, PT ;  /* 0x000006000700780c */ /* 0x000fc80003f06270 */
[----:B------:R-:W-:-:S04]  /*00b0*/  SHF.R.U32.HI R3, RZ, 0x1f, R28 ;  /* 0x0000001fff037819 */ /* 0x000fc8000001161c */
[----:B------:R-:W-:-:S05]  /*00c0*/  LEA.HI.SX32 R28, R28, R3, 0x1a ;  /* 0x000000031c1c7211 */ /* 0x000fca00078fd2ff */
[----:B------:R-:W-:-:S04]  /*00d0*/  IMAD R7, R28, -0x180, R7 ;  /* 0xfffffe801c077824 */ /* 0x000fc800078e0207 */
[C---:B--2---:R-:W-:Y:S01]  /*00e0*/  IMAD.WIDE R4, R7.reuse, 0x4, R4 ;  /* 0x0000000407047825 */ /* 0x044fe200078e0204 */
[----:B------:R-:W1:Y:S04]  /*00f0*/  S2R R3, SR_CTAID.X ;  /* 0x0000000000037919 */ /* 0x000e680000002500 */
[----:B------:R2:W5:Y:S01]  /*0100*/  @!P0 LDG.E.EL R0, desc[UR4][R4.64] ;  /* 0x0000000404008981 */ /* 0x000562000c2e1900 */
[----:B---3--:R-:W-:Y:S01]  /*0110*/  LOP3.LUT R6, R6, 0x7f, RZ, 0xc0, !PT ;  /* 0x0000007f06067812 */ /* 0x008fe200078ec0ff */
[----:B------:R-:W-:Y:S01]  /*0120*/  IMAD R27, R28, 0x5a180, R7 ;  /* 0x0005a1801c1b7824 */ /* 0x000fe200078e0207 */
[----:B------:R-:W-:Y:S01]  /*0130*/  MOV R10, RZ ;  /* 0x000000ff000a7202 */ /* 0x000fe20000000f00 */
[----:B------:R-:W-:Y:S02]  /*0140*/  IMAD.MOV.U32 R23, RZ, RZ, RZ ;  /* 0x000000ffff177224 */ /* 0x000fe400078e00ff */
[----:B----4-:R-:W-:Y:S01]  /*0150*/  IMAD.WIDE R14, R7, 0x4, R14 ;  /* 0x00000004070e7825 */ /* 0x010fe200078e020e */
[----:B--2---:R-:W-:-:S04]  /*0160*/  HFMA2.MMA R4, -RZ, RZ, 0, 0 ;  /* 0x00000000ff047435 */ /* 0x004fc800000001ff */
[----:B------:R-:W2:Y:S01]  /*0170*/  @!P0 LDG.E.EL R23, desc[UR4][R14.64] ;  /* 0x000000040e178981 */ /* 0x000ea2000c2e1900 */
[----:B-1----:R-:W-:Y:S02]  /*0180*/  LEA R6, R3, R6, 0xa ;  /* 0x0000000603067211 */ /* 0x002fe400078e50ff */
[----:B------:R-:W1:Y:S02]  /*0190*/  LDC.64 R2, c[0x0][0x230] ;  /* 0x00008c00ff027b82 */ /* 0x000e640000000a00 */
[----:B------:R-:W-:Y:S01]  /*01a0*/  IADD3 R24, R6, 0x80, RZ ;  /* 0x0000008006187810 */ /* 0x000fe20007ffe0ff */
[C---:B------:R-:W-:Y:S01]  /*01b0*/  IMAD R27, R6.reuse, 0x180, R27 ;  /* 0x00000180061b7824 */ /* 0x040fe200078e021b */
[----:B------:R-:W-:Y:S02]  /*01c0*/  ISETP.LT.AND P1, PT, R6, 0x3c1, !P0 ;  /* 0x000003c10600780c */ /* 0x000fe40004721270 */
[----:B------:R-:W-:Y:S01]  /*01d0*/  ISETP.LT.AND P6, PT, R24, 0x3c1, !P0 ;  /* 0x000003c11800780c */ /* 0x000fe200047c1270 */
[----:B-----5:R-:W-:Y:S01]  /*01e0*/  IMAD.WIDE R20, R27, 0x4, R16 ;  /* 0x000000041b147825 */ /* 0x020fe200078e0210 */
[----:B------:R-:W-:-:S02]  /*01f0*/  IADD3 R13, R27, 0xc000, RZ ;  /* 0x0000c0001b0d7810 */ /* 0x000fc40007ffe0ff */
[----:B------:R-:W-:-:S03]  /*0200*/  P2R R5, PR, RZ, 0x2 ;  /* 0x00000002ff057803 */ /* 0x000fc60000000000 */
[----:B------:R-:W-:Y:S01]  /*0210*/  IMAD.WIDE R12, R13, 0x4, R16 ;  /* 0x000000040d0c7825 */ /* 0x000fe200078e0210 */
[----:B------:R-:W-:-:S03]  /*0220*/  P2R R25, PR, RZ, 0x40 ;  /* 0x00000040ff197803 */ /* 0x000fc60000000000 */
[----:B------:R-:W2:Y:S01]  /*0230*/  @P1 LDG.E.EL R4, desc[UR4][R20.64] ;  /* 0x0000000414041981 */ /* 0x000ea2000c2e1900 */
[----:B------:R-:W-:-:S03]  /*0240*/  IMAD.MOV.U32 R18, RZ, RZ, RZ ;  /* 0x000000ffff127224 */ /* 0x000fc600078e00ff */
[----:B------:R3:W4:Y:S01]  /*0250*/  @P6 LDG.E.EL R10, desc[UR4][R12.64] ;  /* 0x000000040c0a6981 */ /* 0x000722000c2e1900 */
[----:B------:R-:W-:Y:S02]  /*0260*/  ISETP.NE.AND P6, PT, R5, RZ, PT ;  /* 0x000000ff0500720c */ /* 0x000fe40003fc5270 */
[----:B------:R-:W-:Y:S01]  /*0270*/  MOV R5, RZ ;  /* 0x000000ff00057202 */ /* 0x000fe20000000f00 */
[----:B-1----:R-:W-:-:S05]  /*0280*/  IMAD.WIDE R2, R7, 0x4, R2 ;  /* 0x0000000407027825 */ /* 0x002fca00078e0202 */
[----:B------:R-:W5:Y:S01]  /*0290*/  @!P0 LDG.E.EL R5, desc[UR4][R2.64] ;  /* 0x0000000402058981 */ /* 0x000f62000c2e1900 */
[----:B0--3--:R-:W-:-:S05]  /*02a0*/  IMAD.WIDE R12, R7, 0x4, R8 ;  /* 0x00000004070c7825 */ /* 0x009fca00078e0208 */
[----:B------:R0:W5:Y:S01]  /*02b0*/  @!P0 LDG.E.EL R18, desc[UR4][R12.64] ;  /* 0x000000040c128981 */ /* 0x000162000c2e1900 */
[----:B------:R-:W-:Y:S01]  /*02c0*/  HFMA2.MMA R11, -RZ, RZ, 1.625, 0 ;  /* 0x3e800000ff0b7435 */ /* 0x000fe200000001ff */
[----:B------:R-:W-:-:S04]  /*02d0*/  IADD3 R9, R6, 0x100, RZ ;  /* 0x0000010006097810 */ /* 0x000fc80007ffe0ff */
[----:B------:R-:W-:Y:S01]  /*02e0*/  ISETP.LT.AND P5, PT, R9, 0x3c1, !P0 ;  /* 0x000003c10900780c */ /* 0x000fe200047a1270 */
[----:B------:R-:W-:Y:S01]  /*02f0*/  VIADD R15, R27, 0x18000 ;  /* 0x000180001b0f7836 */ /* 0x000fe20000000000 */
[----:B0-----:R-:W-:-:S03]  /*0300*/  IADD3 R12, R6, 0x180, RZ ;  /* 0x00000180060c7810 */ /* 0x001fc60007ffe0ff */
[----:B------:R-:W-:Y:S01]  /*0310*/  IMAD.WIDE R14, R15, 0x4, R16 ;  /* 0x000000040f0e7825 */ /* 0x000fe200078e0210 */
[----:B------:R-:W-:Y:S02]  /*0320*/  IADD3 R21, R27, 0x24000, RZ ;  /* 0x000240001b157810 */ /* 0x000fe40007ffe0ff */
[----:B------:R-:W-:-:S03]  /*0330*/  IADD3 R29, R27, 0x3c000, RZ ;  /* 0x0003c0001b1d7810 */ /* 0x000fc60007ffe0ff */
[----:B------:R-:W-:Y:S01]  /*0340*/  IMAD.WIDE R20, R21, 0x4, R16 ;  /* 0x0000000415147825 */ /* 0x000fe200078e0210 */
[----:B------:R-:W-:-:S03]  /*0350*/  IADD3 R3, R6, 0x280, RZ ;  /* 0x0000028006037810 */ /* 0x000fc60007ffe0ff */
[----:B------:R-:W-:Y:S01]  /*0360*/  VIADD R22, R6, 0x380 ;  /* 0x0000038006167836 */ /* 0x000fe20000000000 */
[----:B------:R-:W-:Y:S01]  /*0370*/  ISETP.LT.AND P3, PT, R3, 0x3c1, !P0 ;  /* 0x000003c10300780c */ /* 0x000fe20004761270 */
[----:B------:R-:W-:-:S04]  /*0380*/  FADD R0, R0, 9.9999997473787516356e-06 ;  /* 0x3727c5ac00007421 */ /* 0x000fc80000000000 */
[----:B------:R-:W0:Y:S02]  /*0390*/  MUFU.SQRT R8, R0 ;  /* 0x0000000000087308 */ /* 0x000e240000002000 */
[C---:B0-----:R-:W-:Y:S02]  /*03a0*/  FSETP.GT.AND P1, PT, R8.reuse, 8.50705917302346158658e+37, PT ;  /* 0x7e8000000800780b */ /* 0x041fe40003f24000 */
[----:B------:R-:W-:-:S11]  /*03b0*/  FSETP.GEU.AND P2, PT, R8, 1.175494350822287508e-38, PT ;  /* 0x008000000800780b */ /* 0x000fd60003f4e000 */
[----:B------:R-:W-:-:S04]  /*03c0*/  @P1 FMUL R8, R8, 0.25 ;  /* 0x3e80000008081820 */ /* 0x000fc80000400000 */
[----:B------:R-:W-:-:S06]  /*03d0*/  @!P2 FMUL R8, R8, 16777216 ;  /* 0x4b8000000808a820 */ /* 0x000fcc0000400000 */
[----:B------:R-:W0:Y:S01]  /*03e0*/  MUFU.RCP R8, R8 ;  /* 0x0000000800087308 */ /* 0x000e220000001000 */
[----:B------:R-:W-:-:S05]  /*03f0*/  FSEL R13, R11, 1, P1 ;  /* 0x3f8000000b0d7808 */ /* 0x000fca0000800000 */
[----:B------:R-:W-:Y:S01]  /*0400*/  @!P2 FMUL R13, R13, 16777216 ;  /* 0x4b8000000d0da820 */ /* 0x000fe20000400000 */
[C---:B--2---:R-:W-:Y:S01]  /*0410*/  FADD R4, -R23.reuse, R4 ;  /* 0x0000000417047221 */ /* 0x044fe20000000100 */
[----:B----4-:R-:W-:Y:S02]  /*0420*/  FADD R10, -R23, R10 ;  /* 0x0000000a170a7221 */ /* 0x010fe40000000100 */
[----:B0-----:R-:W-:Y:S01]  /*0430*/  FMUL R13, R8, R13 ;  /* 0x0000000d080d7220 */ /* 0x001fe20000400000 */
[----:B------:R-:W-:-:S03]  /*0440*/  ISETP.LT.AND P2, PT, R12, 0x3c1, !P0 ;  /* 0x000003c10c00780c */ /* 0x000fc60004741270 */
[C---:B------:R-:W-:Y:S01]  /*0450*/  FMUL R4, R13.reuse, R4 ;  /* 0x000000040d047220 */ /* 0x040fe20000400000 */
[----:B------:R-:W-:Y:S01]  /*0460*/  FMUL R2, R13, R10 ;  /* 0x0000000a0d027220 */ /* 0x000fe20000400000 */
[----:B------:R-:W-:Y:S01]  /*0470*/  VIADD R10, R6, 0x200 ;  /* 0x00000200060a7836 */ /* 0x000fe20000000000 */
[----:B------:R-:W-:Y:S01]  /*0480*/  MOV R0, RZ ;  /* 0x000000ff00007202 */ /* 0x000fe20000000f00 */
[-CC-:B-----5:R-:W-:Y:S01]  /*0490*/  FFMA R4, R4, R18.reuse, R5.reuse ;  /* 0x0000001204047223 */ /* 0x1a0fe20000000005 */
[----:B------:R-:W-:Y:S01]  /*04a0*/  HFMA2.MMA R11, -RZ, RZ, 0, 0 ;  /* 0x00000000ff0b7435 */ /* 0x000fe200000001ff */
[----:B------:R-:W-:Y:S01]  /*04b0*/  FFMA R19, R2, R18, R5 ;  /* 0x0000001202137223 */ /* 0x000fe20000000005 */
[----:B------:R-:W-:Y:S02]  /*04c0*/  ISETP.LT.AND P4, PT, R10, 0x3c1, !P0 ;  /* 0x000003c10a00780c */ /* 0x000fe40004781270 */
[----:B------:R0:W2:Y:S01]  /*04d0*/  @P5 LDG.E.EL R0, desc[UR4][R14.64] ;  /* 0x000000040e005981 */ /* 0x0000a2000c2e1900 */
[----:B------:R-:W-:Y:S01]  /*04e0*/  FSETP.GEU.AND P1, PT, R4, RZ, PT ;  /* 0x000000ff0400720b */ /* 0x000fe20003f2e000 */
[----:B------:R-:W-:Y:S01]  /*04f0*/  IMAD.MOV.U32 R2, RZ, RZ, RZ ;  /* 0x000000ffff027224 */ /* 0x000fe200078e00ff */
[----:B------:R-:W-:-:S02]  /*0500*/  IADD3 R8, R6, 0x300, RZ ;  /* 0x0000030006087810 */ /* 0x000fc40007ffe0ff */
[----:B------:R-:W-:Y:S02]  /*0510*/  SEL R26, R4, RZ, P1 ;  /* 0x000000ff041a7207 */ /* 0x000fe40000800000 */
[C---:B------:R-:W-:Y:S01]  /*0520*/  FSETP.GEU.AND P1, PT, R19.reuse, RZ, PT ;  /* 0x000000ff1300720b */ /* 0x040fe20003f2e000 */
[----:B------:R1:W3:Y:S01]  /*0530*/  @P2 LDG.E.EL R11, desc[UR4][R20.64] ;  /* 0x00000004140b2981 */ /* 0x0002e2000c2e1900 */
[----:B0-----:R-:W-:Y:S02]  /*0540*/  IADD3 R15, R27, 0x30000, RZ ;  /* 0x000300001b0f7810 */ /* 0x001fe40007ffe0ff */
[----:B------:R-:W-:-:S03]  /*0550*/  SEL R19, R19, RZ, P1 ;  /* 0x000000ff13137207 */ /* 0x000fc60000800000 */
[----:B------:R-:W-:Y:S01]  /*0560*/  IMAD.WIDE R14, R15, 0x4, R16 ;  /* 0x000000040f0e7825 */ /* 0x000fe200078e0210 */
[----:B------:R-:W-:-:S03]  /*0570*/  ISETP.LT.AND P1, PT, R8, 0x3c1, !P0 ;  /* 0x000003c10800780c */ /* 0x000fc60004721270 */
[--C-:B-1----:R-:W-:Y:S01]  /*0580*/  IMAD.WIDE R20, R29, 0x4, R16.reuse ;  /* 0x000000041d147825 */ /* 0x102fe200078e0210 */
[----:B------:R-:W-:Y:S01]  /*0590*/  IADD3 R29, R27, 0x48000, RZ ;  /* 0x000480001b1d7810 */ /* 0x000fe20007ffe0ff */
[----:B------:R0:W4:Y:S01]  /*05a0*/  @P4 LDG.E.EL R2, desc[UR4][R14.64] ;  /* 0x000000040e024981 */ /* 0x000122000c2e1900 */
[----:B------:R-:W-:Y:S02]  /*05b0*/  ISETP.LT.AND P0, PT, R22, 0x3c1, !P0 ;  /* 0x000003c11600780c */ /* 0x000fe40004701270 */
[----:B------:R-:W-:Y:S02]  /*05c0*/  IADD3 R27, R27, 0x54000, RZ ;  /* 0x000540001b1b7810 */ /* 0x000fe40007ffe0ff */
[----:B------:R-:W-:Y:S01]  /*05d0*/  MOV R4, RZ ;  /* 0x000000ff00047202 */ /* 0x000fe20000000f00 */
[----:B0-----:R-:W-:Y:S01]  /*05e0*/  IMAD.WIDE R14, R29, 0x4, R16 ;  /* 0x000000041d0e7825 */ /* 0x001fe200078e0210 */
[----:B------:R-:W-:-:S04]  /*05f0*/  HFMA2.MMA R29, -RZ, RZ, 0, 0 ;  /* 0x00000000ff1d7435 */ /* 0x000fc800000001ff */
[----:B------:R0:W5:Y:S01]  /*0600*/  @P3 LDG.E.EL R4, desc[UR4][R20.64] ;  /* 0x0000000414043981 */ /* 0x000162000c2e1900 */
[----:B------:R-:W-:-:S04]  /*0610*/  IMAD.WIDE R16, R27, 0x4, R16 ;  /* 0x000000041b107825 */ /* 0x000fc800078e0210 */
[----:B------:R-:W-:Y:S01]  /*0620*/  IMAD.MOV.U32 R27, RZ, RZ, RZ ;  /* 0x000000ffff1b7224 */ /* 0x000fe200078e00ff */
[----:B------:R1:W5:Y:S01]  /*0630*/  @P1 LDG.E.EL R29, desc[UR4][R14.64] ;  /* 0x000000040e1d1981 */ /* 0x000362000c2e1900 */
[----:B0-----:R-:W0:Y:S04]  /*0640*/  LDC.64 R20, c[0x0][0x238] ;  /* 0x00008e00ff147b82 */ /* 0x001e280000000a00 */
[----:B------:R0:W5:Y:S01]  /*0650*/  @P0 LDG.E.EL R27, desc[UR4][R16.64] ;  /* 0x00000004101b0981 */ /* 0x000162000c2e1900 */
[----:B------:R-:W-:-:S04]  /*0660*/  IMAD R28, R28, 0x440, R7 ;  /* 0x000004401c1c7824 */ /* 0x000fc800078e0207 */
[----:B------:R-:W-:-:S05]  /*0670*/  IMAD R28, R28, 0x3c1, RZ ;  /* 0x000003c11c1c7824 */ /* 0x000fca00078e02ff */
[----:B------:R-:W-:-:S05]  /*0680*/  IADD3 R7, R6, R28, RZ ;  /* 0x0000001c06077210 */ /* 0x000fca0007ffe0ff */
[----:B0-----:R-:W-:-:S05]  /*0690*/  IMAD.WIDE R6, R7, 0x4, R20 ;  /* 0x0000000407067825 */ /* 0x001fca00078e0214 */
[----:B------:R0:W-:Y:S01]  /*06a0*/  @P6 STG.E desc[UR4][R6.64], R26 ;  /* 0x0000001a06006986 */ /* 0x0001e2000c101904 */
[----:B------:R-:W-:Y:S01]  /*06b0*/  ISETP.NE.AND P6, PT, R25, RZ, PT ;  /* 0x000000ff1900720c */ /* 0x000fe20003fc5270 */
[----:B------:R-:W-:Y:S01]  /*06c0*/  IMAD.IADD R25, R12, 0x1, R28 ;  /* 0x000000010c197824 */ /* 0x000fe200078e021c */
[----:B-1----:R-:W-:Y:S02]  /*06d0*/  IADD3 R15, R10, R28, RZ ;  /* 0x0000001c0a0f7210 */ /* 0x002fe40007ffe0ff */
[----:B------:R-:W-:Y:S02]  /*06e0*/  IADD3 R17, R8, R28, RZ ;  /* 0x0000001c08117210 */ /* 0x000fe40007ffe0ff */
[----:B0-----:R-:W-:Y:S02]  /*06f0*/  IADD3 R7, R24, R28, RZ ;  /* 0x0000001c18077210 */ /* 0x001fe40007ffe0ff */
[----:B------:R-:W-:-:S03]  /*0700*/  IADD3 R24, R9, R28, RZ ;  /* 0x0000001c09187210 */ /* 0x000fc60007ffe0ff */
[----:B------:R-:W-:-:S05]  /*0710*/  IMAD.WIDE R8, R7, 0x4, R20 ;  /* 0x0000000407087825 */ /* 0x000fca00078e0214 */
[----:B------:R0:W-:Y:S01]  /*0720*/  @P6 STG.E desc[UR4][R8.64], R19 ;  /* 0x0000001308006986 */ /* 0x0001e2000c101904 */
[----:B------:R-:W-:Y:S02]  /*0730*/  IADD3 R3, R3, R28, RZ ;  /* 0x0000001c03037210 */ /* 0x000fe40007ffe0ff */
[----:B------:R-:W-:Y:S01]  /*0740*/  IADD3 R22, R22, R28, RZ ;  /* 0x0000001c16167210 */ /* 0x000fe20007ffe0ff */
[----:B0-----:R-:W-:-:S04]  /*0750*/  IMAD.WIDE R8, R15, 0x4, R20 ;  /* 0x000000040f087825 */ /* 0x001fc800078e0214 */
[----:B--2---:R-:W-:-:S04]  /*0760*/  FADD R0, -R23, R0 ;  /* 0x0000000017007221 */ /* 0x004fc80000000100 */
[----:B------:R-:W-:Y:S01]  /*0770*/  FMUL R12, R13, R0 ;  /* 0x000000000d0c7220 */ /* 0x000fe20000400000 */
[----:B---3--:R-:W-:-:S03]  /*0780*/  FADD R10, -R23, R11 ;  /* 0x0000000b170a7221 */ /* 0x008fc60000000100 */
[----:B------:R-:W-:Y:S01]  /*0790*/  FFMA R11, R12, R18, R5 ;  /* 0x000000120c0b7223 */ /* 0x000fe20000000005 */
[----:B------:R-:W-:-:S04]  /*07a0*/  FMUL R14, R13, R10 ;  /* 0x0000000a0d0e7220 */ /* 0x000fc80000400000 */
[----:B------:R-:W-:Y:S01]  /*07b0*/  FSETP.GEU.AND P6, PT, R11, RZ, PT ;  /* 0x000000ff0b00720b */ /* 0x000fe20003fce000 */
[----:B----4-:R-:W-:-:S04]  /*07c0*/  FADD R2, -R23, R2 ;  /* 0x0000000217027221 */ /* 0x010fc80000000100 */
[----:B------:R-:W-:Y:S01]  /*07d0*/  FMUL R12, R13, R2 ;  /* 0x000000020d0c7220 */ /* 0x000fe20000400000 */
[----:B-----5:R-:W-:-:S04]  /*07e0*/  FADD R4, -R23, R4 ;  /* 0x0000000417047221 */ /* 0x020fc80000000100 */
[----:B------:R-:W-:Y:S01]  /*07f0*/  FMUL R2, R13, R4 ;  /* 0x000000040d027220 */ /* 0x000fe20000400000 */
[C---:B------:R-:W-:Y:S01]  /*0800*/  FADD R0, -R23.reuse, R29 ;  /* 0x0000001d17007221 */ /* 0x040fe20000000100 */
[----:B------:R-:W-:-:S03]  /*0810*/  FADD R6, -R23, R27 ;  /* 0x0000001b17067221 */ /* 0x000fc60000000100 */
[----:B------:R-:W-:Y:S01]  /*0820*/  FMUL R10, R13, R0 ;  /* 0x000000000d0a7220 */ /* 0x000fe20000400000 */
[----:B------:R-:W-:Y:S01]  /*0830*/  SEL R23, R11, RZ, P6 ;  /* 0x000000ff0b177207 */ /* 0x000fe20003000000 */
[----:B------:R-:W-:Y:S01]  /*0840*/  FMUL R4, R13, R6 ;  /* 0x000000060d047220 */ /* 0x000fe20000400000 */
[----:B------:R-:W-:-:S04]  /*0850*/  IMAD.WIDE R6, R24, 0x4, R20 ;  /* 0x0000000418067825 */ /* 0x000fc800078e0214 */
[-CC-:B------:R-:W-:Y:S01]  /*0860*/  FFMA R0, R14, R18.reuse, R5.reuse ;  /* 0x000000120e007223 */ /* 0x180fe20000000005 */
[-CC-:B------:R-:W-:Y:S01]  /*0870*/  FFMA R11, R12, R18.reuse, R5.reuse ;  /* 0x000000120c0b7223 */ /* 0x180fe20000000005 */
[-CC-:B------:R-:W-:Y:S01]  /*0880*/  FFMA R2, R2, R18.reuse, R5.reuse ;  /* 0x0000001202027223 */ /* 0x180fe20000000005 */
[----:B------:R0:W-:Y:S02]  /*0890*/  @P5 STG.E desc[UR4][R6.64], R23 ;  /* 0x0000001706005986 */ /* 0x0001e4000c101904 */
[----:B------:R-:W-:Y:S01]  /*08a0*/  FSETP.GEU.AND P5, PT, R0, RZ, PT ;  /* 0x000000ff0000720b */ /* 0x000fe20003fae000 */
[----:B------:R-:W-:Y:S01]  /*08b0*/  FFMA R10, R10, R18, R5 ;  /* 0x000000120a0a7223 */ /* 0x000fe20000000005 */
[----:B------:R-:W-:Y:S01]  /*08c0*/  FSETP.GEU.AND P6, PT, R11, RZ, PT ;  /* 0x000000ff0b00720b */ /* 0x000fe20003fce000 */
[----:B------:R-:W-:Y:S01]  /*08d0*/  IMAD.WIDE R12, R3, 0x4, R20 ;  /* 0x00000004030c7825 */ /* 0x000fe200078e0214 */
[----:B------:R-:W-:-:S03]  /*08e0*/  SEL R3, R0, RZ, P5 ;  /* 0x000000ff00037207 */ /* 0x000fc60002800000 */
[----:B------:R-:W-:Y:S01]  /*08f0*/  FFMA R18, R4, R18, R5 ;  /* 0x0000001204127223 */ /* 0x000fe20000000005 */
[----:B------:R-:W-:Y:S02]  /*0900*/  FSETP.GEU.AND P5, PT, R2, RZ, PT ;  /* 0x000000ff0200720b */ /* 0x000fe40003fae000 */
[----:B------:R-:W-:Y:S01]  /*0910*/  SEL R11, R11, RZ, P6 ;  /* 0x000000ff0b0b7207 */ /* 0x000fe20003000000 */
[--C-:B------:R-:W-:Y:S01]  /*0920*/  IMAD.WIDE R4, R25, 0x4, R20.reuse ;  /* 0x0000000419047825 */ /* 0x100fe200078e0214 */
[----:B------:R-:W-:Y:S02]  /*0930*/  FSETP.GEU.AND P6, PT, R10, RZ, PT ;  /* 0x000000ff0a00720b */ /* 0x000fe40003fce000 */
[----:B0-----:R-:W-:Y:S01]  /*0940*/  SEL R7, R2, RZ, P5 ;  /* 0x000000ff02077207 */ /* 0x001fe20002800000 */
[----:B------:R-:W-:Y:S01]  /*0950*/  IMAD.WIDE R14, R17, 0x4, R20 ;  /* 0x00000004110e7825 */ /* 0x000fe200078e0214 */
[----:B------:R-:W-:Y:S01]  /*0960*/  SEL R17, R10, RZ, P6 ;  /* 0x000000ff0a117207 */ /* 0x000fe20003000000 */
[----:B------:R0:W-:Y:S01]  /*0970*/  @P2 STG.E desc[UR4][R4.64], R3 ;  /* 0x0000000304002986 */ /* 0x0001e2000c101904 */
[----:B------:R-:W-:-:S03]  /*0980*/  FSETP.GEU.AND P5, PT, R18, RZ, PT ;  /* 0x000000ff1200720b */ /* 0x000fc60003fae000 */
[----:B------:R0:W-:Y:S04]  /*0990*/  @P4 STG.E desc[UR4][R8.64], R11 ;  /* 0x0000000b08004986 */ /* 0x0001e8000c101904 */
[----:B------:R0:W-:Y:S01]  /*09a0*/  @P3 STG.E desc[UR4][R12.64], R7 ;  /* 0x000000070c003986 */ /* 0x0001e2000c101904 */
[----:B------:R-:W-:-:S03]  /*09b0*/  IMAD.WIDE R22, R22, 0x4, R20 ;  /* 0x0000000416167825 */ /* 0x000fc600078e0214 */
[----:B------:R0:W-:Y:S01]  /*09c0*/  @P1 STG.E desc[UR4][R14.64], R17 ;  /* 0x000000110e001986 */ /* 0x0001e2000c101904 */
[----:B------:R-:W-:Y:S01]  /*09d0*/  SEL R19, R18, RZ, P5 ;  /* 0x000000ff12137207 */ /* 0x000fe20002800000 */
[----:B0-----:R-:W-:Y:S06]  /*09e0*/  @!P0 EXIT ;  /* 0x000000000000894d */ /* 0x001fec0003800000 */
[----:B------:R-:W-:Y:S01]  /*09f0*/  STG.E desc[UR4][R22.64], R19 ;  /* 0x0000001316007986 */ /* 0x000fe2000c101904 */
[----:B------:R-:W-:Y:S05]  /*0a00*/  EXIT ;  /* 0x000000000000794d */ /* 0x000fea0003800000 */
.L_x_0:
[----:B------:R-:W-:-:S00]  /*0a10*/  BRA `(.L_x_0) ;  /* 0xfffffffc00fc7947 */ /* 0x000fc0000383ffff */
[----:B------:R-:W-:-:S00]  /*0a20*/  NOP ;  /* 0x0000000000007918 */ /* 0x000fc00000000000 */
        /* <DEDUP_REMOVED lines=13> */
.L_x_1:


//--------------------- .nv.global.init           --------------------------
	.section	.nv.global.init,"aw",@progbits
.nv.global.init:
	.type		_$_str,@object
	.size		_$_str,(_$_str_$_2 - _$_str)
_$_str:
        /*0000*/ 	.byte	0x5f, 0x5f, 0x43, 0x55, 0x44, 0x41, 0x5f, 0x46, 0x54, 0x5a, 0x00
	.type		_$_str_$_2,@object
	.size		_$_str_$_2,(.L_1 - _$_str_$_2)
_$_str_$_2:
        /*000b*/ 	.byte	0x5f, 0x5f, 0x43, 0x55, 0x44, 0x41, 0x5f, 0x50, 0x52, 0x45, 0x43, 0x5f, 0x53, 0x51, 0x52, 0x54
        /*001b*/ 	.byte	0x00
.L_1:


//--------------------- .nv.constant0.triton_poi_fused__native_batch_norm_legit_no_training_relu_6 --------------------------
	.section	.nv.constant0.triton_poi_fused__native_batch_norm_legit_no_training_relu_6,"a",@progbits
	.sectionflags	@""
	.align	4
.nv.constant0.triton_poi_fused__native_batch_norm_legit_no_training_relu_6:
	.zero		584
